//
// Generated by NVIDIA NVVM Compiler
//
// Compiler Build ID: CL-36424714
// Cuda compilation tools, release 13.0, V13.0.88
// Based on NVVM 20.0.0
//

.version 9.0
.target sm_100
.address_size 64

	// .globl	_Z10rsa_modExpxxxPx
.extern .func  (.param .b32 func_retval0) vprintf
(
	.param .b64 vprintf_param_0,
	.param .b64 vprintf_param_1
)
;
.global .align 1 .b8 $str[18] = {101, 114, 114, 111, 114, 32, 97, 114, 103, 117, 109, 101, 110, 116, 115, 46, 10};

.visible .entry _Z10rsa_modExpxxxPx(
	.param .u64 _Z10rsa_modExpxxxPx_param_0,
	.param .u64 _Z10rsa_modExpxxxPx_param_1,
	.param .u64 _Z10rsa_modExpxxxPx_param_2,
	.param .u64 .ptr .align 1 _Z10rsa_modExpxxxPx_param_3
)
{
	.reg .pred 	%p<17>;
	.reg .b32 	%r<27>;
	.reg .b64 	%rd<87>;

	ld.param.u64 	%rd41, [_Z10rsa_modExpxxxPx_param_0];
	ld.param.u64 	%rd42, [_Z10rsa_modExpxxxPx_param_1];
	ld.param.u64 	%rd43, [_Z10rsa_modExpxxxPx_param_2];
	ld.param.u64 	%rd44, [_Z10rsa_modExpxxxPx_param_3];
	cvta.to.global.u64 	%rd1, %rd44;
	or.b64  	%rd45, %rd42, %rd41;
	and.b64  	%rd46, %rd45, -9223372036854775808;
	setp.eq.s64 	%p1, %rd46, 0;
	setp.gt.s64 	%p2, %rd43, 0;
	and.pred  	%p3, %p2, %p1;
	@%p3 bra 	$L__BB0_2;
	mov.u64 	%rd47, $str;
	cvta.global.u64 	%rd48, %rd47;
	{ // callseq 0, 0
	.param .b64 param0;
	st.param.b64 	[param0], %rd48;
	.param .b64 param1;
	st.param.b64 	[param1], 0;
	.param .b32 retval0;
	call.uni (retval0), 
	vprintf, 
	(
	param0, 
	param1
	);
	ld.param.b32 	%r2, [retval0];
	} // callseq 0
$L__BB0_2:
	mov.u32 	%r1, %ntid.x;
	mov.u32 	%r4, %ctaid.x;
	mov.u32 	%r5, %tid.x;
	mad.lo.s32 	%r6, %r1, %r4, %r5;
	cvt.s64.s32 	%rd2, %r6;
	setp.le.s64 	%p4, %rd42, %rd2;
	mov.b64 	%rd84, 1;
	@%p4 bra 	$L__BB0_26;
	mov.u32 	%r7, %nctaid.x;
	mul.lo.s32 	%r8, %r7, %r1;
	cvt.s64.s32 	%rd3, %r8;
	add.s64 	%rd50, %rd3, %rd2;
	max.s64 	%rd51, %rd42, %rd50;
	setp.lt.s64 	%p5, %rd50, %rd42;
	selp.u64 	%rd4, 1, 0, %p5;
	add.s64 	%rd52, %rd50, %rd4;
	sub.s64 	%rd5, %rd51, %rd52;
	or.b64  	%rd53, %rd5, %rd3;
	and.b64  	%rd54, %rd53, -4294967296;
	setp.ne.s64 	%p6, %rd54, 0;
	@%p6 bra 	$L__BB0_5;
	cvt.u32.u64 	%r9, %rd3;
	cvt.u32.u64 	%r10, %rd5;
	div.u32 	%r11, %r10, %r9;
	cvt.u64.u32 	%rd74, %r11;
	bra.uni 	$L__BB0_6;
$L__BB0_5:
	div.u64 	%rd74, %rd5, %rd3;
$L__BB0_6:
	add.s64 	%rd57, %rd74, %rd4;
	add.s64 	%rd9, %rd57, 1;
	and.b64  	%rd83, %rd9, 3;
	setp.lt.u64 	%p7, %rd57, 3;
	mov.b64 	%rd84, 1;
	@%p7 bra 	$L__BB0_21;
	and.b64  	%rd75, %rd9, -4;
	mov.b64 	%rd84, 1;
	cvt.u32.u64 	%r12, %rd43;
$L__BB0_8:
	mul.lo.s64 	%rd14, %rd84, %rd41;
	or.b64  	%rd59, %rd14, %rd43;
	and.b64  	%rd60, %rd59, -4294967296;
	setp.ne.s64 	%p8, %rd60, 0;
	@%p8 bra 	$L__BB0_10;
	cvt.u32.u64 	%r13, %rd14;
	rem.u32 	%r14, %r13, %r12;
	cvt.u64.u32 	%rd77, %r14;
	bra.uni 	$L__BB0_11;
$L__BB0_10:
	rem.s64 	%rd77, %rd14, %rd43;
$L__BB0_11:
	mul.lo.s64 	%rd18, %rd77, %rd41;
	or.b64  	%rd61, %rd18, %rd43;
	and.b64  	%rd62, %rd61, -4294967296;
	setp.ne.s64 	%p9, %rd62, 0;
	@%p9 bra 	$L__BB0_13;
	cvt.u32.u64 	%r16, %rd18;
	rem.u32 	%r17, %r16, %r12;
	cvt.u64.u32 	%rd78, %r17;
	bra.uni 	$L__BB0_14;
$L__BB0_13:
	rem.s64 	%rd78, %rd18, %rd43;
$L__BB0_14:
	mul.lo.s64 	%rd22, %rd78, %rd41;
	or.b64  	%rd63, %rd22, %rd43;
	and.b64  	%rd64, %rd63, -4294967296;
	setp.ne.s64 	%p10, %rd64, 0;
	@%p10 bra 	$L__BB0_16;
	cvt.u32.u64 	%r19, %rd22;
	rem.u32 	%r20, %r19, %r12;
	cvt.u64.u32 	%rd79, %r20;
	bra.uni 	$L__BB0_17;
$L__BB0_16:
	rem.s64 	%rd79, %rd22, %rd43;
$L__BB0_17:
	mul.lo.s64 	%rd26, %rd79, %rd41;
	or.b64  	%rd65, %rd26, %rd43;
	and.b64  	%rd66, %rd65, -4294967296;
	setp.ne.s64 	%p11, %rd66, 0;
	@%p11 bra 	$L__BB0_19;
	cvt.u32.u64 	%r22, %rd26;
	rem.u32 	%r23, %r22, %r12;
	cvt.u64.u32 	%rd84, %r23;
	bra.uni 	$L__BB0_20;
$L__BB0_19:
	rem.s64 	%rd84, %rd26, %rd43;
$L__BB0_20:
	add.s64 	%rd75, %rd75, -4;
	setp.ne.s64 	%p12, %rd75, 0;
	@%p12 bra 	$L__BB0_8;
$L__BB0_21:
	setp.eq.s64 	%p13, %rd83, 0;
	@%p13 bra 	$L__BB0_26;
$L__BB0_22:
	.pragma "nounroll";
	mul.lo.s64 	%rd35, %rd84, %rd41;
	or.b64  	%rd67, %rd35, %rd43;
	and.b64  	%rd68, %rd67, -4294967296;
	setp.ne.s64 	%p14, %rd68, 0;
	@%p14 bra 	$L__BB0_24;
	cvt.u32.u64 	%r24, %rd43;
	cvt.u32.u64 	%r25, %rd35;
	rem.u32 	%r26, %r25, %r24;
	cvt.u64.u32 	%rd84, %r26;
	bra.uni 	$L__BB0_25;
$L__BB0_24:
	rem.s64 	%rd84, %rd35, %rd43;
$L__BB0_25:
	add.s64 	%rd83, %rd83, -1;
	setp.ne.s64 	%p15, %rd83, 0;
	@%p15 bra 	$L__BB0_22;
$L__BB0_26:
	setp.le.s64 	%p16, %rd42, %rd2;
	@%p16 bra 	$L__BB0_28;
	shl.b64 	%rd72, %rd2, 3;
	add.s64 	%rd73, %rd1, %rd72;
	st.global.u64 	[%rd73], %rd84;
	bra.uni 	$L__BB0_29;
$L__BB0_28:
	shl.b64 	%rd69, %rd2, 3;
	add.s64 	%rd70, %rd1, %rd69;
	mov.b64 	%rd71, 0;
	st.global.u64 	[%rd70], %rd71;
$L__BB0_29:
	ret;

}


// ===== COMPILED SASS (sm_100) =====

	.target	sm_100

	.elftype	@"ET_EXEC"


//--------------------- .note.nv.tkinfo           --------------------------
	.section	.note.nv.tkinfo,"",@"SHT_NOTE"
	.sectionflags	@"SHF_NOTE_NV_TKINFO"
	.tkinfo
        /*0018*/ 	.word	0x00000002
        /*0030*/ 	.string	""
        /*0030*/ 	.string	"ptxas"
        /*0030*/ 	.string	"Cuda compilation tools, release 13.0, V13.0.88"
        /*0030*/ 	.string	"Build cuda_13.0.r13.0/compiler.36424714_0"
        /*0030*/ 	.string	"-arch sm_100 -m 64 "



//--------------------- .note.nv.cuinfo           --------------------------
	.section	.note.nv.cuinfo,"",@"SHT_NOTE"
	.sectionflags	@"SHF_NOTE_NV_CUINFO"
        /*0018*/ 	.short	0x0002
        /*001a*/ 	.short	0x0064
        /*001c*/ 	.short	0x0082
	.zero		2


//--------------------- .nv.info                  --------------------------
	.section	.nv.info,"",@"SHT_CUDA_INFO"
	.align	4


	//----- nvinfo : EIATTR_REGCOUNT
	.align		4
        /*0000*/ 	.byte	0x04, 0x2f
        /*0002*/ 	.short	(.L_2 - .L_1)
	.align		4
.L_1:
        /*0004*/ 	.word	index@(_Z10rsa_modExpxxxPx)
        /*0008*/ 	.word	0x0000001a


	//----- nvinfo : EIATTR_FRAME_SIZE
	.align		4
.L_2:
        /*000c*/ 	.byte	0x04, 0x11
        /*000e*/ 	.short	(.L_4 - .L_3)
	.align		4
.L_3:
        /*0010*/ 	.word	index@($__internal_1_$__cuda_sm20_rem_s64)
        /*0014*/ 	.word	0x00000000


	//----- nvinfo : EIATTR_FRAME_SIZE
	.align		4
.L_4:
        /*0018*/ 	.byte	0x04, 0x11
        /*001a*/ 	.short	(.L_6 - .L_5)
	.align		4
.L_5:
        /*001c*/ 	.word	index@($__internal_0_$__cuda_sm20_div_u64)
        /*0020*/ 	.word	0x00000000


	//----- nvinfo : EIATTR_FRAME_SIZE
	.align		4
.L_6:
        /*0024*/ 	.byte	0x04, 0x11
        /*0026*/ 	.short	(.L_8 - .L_7)
	.align		4
.L_7:
        /*0028*/ 	.word	index@(_Z10rsa_modExpxxxPx)
        /*002c*/ 	.word	0x00000000


	//----- nvinfo : EIATTR_MIN_STACK_SIZE
	.align		4
.L_8:
        /*0030*/ 	.byte	0x04, 0x12
        /*0032*/ 	.short	(.L_10 - .L_9)
	.align		4
.L_9:
        /*0034*/ 	.word	index@(_Z10rsa_modExpxxxPx)
        /*0038*/ 	.word	0x00000000
.L_10:


//--------------------- .nv.compat                --------------------------
	.section	.nv.compat,"",@"SHT_CUDA_COMPAT_INFO"
	.align	4
        /*0000*/ 	.byte	0x02, 0x09, 0x00, 0x00, 0x02, 0x02, 0x01, 0x00, 0x02, 0x05, 0x05, 0x00, 0x03, 0x07, 0x01, 0x01
        /*0010*/ 	.byte	0x02, 0x03, 0x00, 0x00, 0x02, 0x06, 0x01, 0x00, 0x04, 0x0b, 0x08, 0x00, 0x09, 0x00, 0x00, 0x00
        /*0020*/ 	.byte	0x00, 0x00, 0x00, 0x00


//--------------------- .nv.info._Z10rsa_modExpxxxPx --------------------------
	.section	.nv.info._Z10rsa_modExpxxxPx,"",@"SHT_CUDA_INFO"
	.sectionflags	@""
	.align	4


	//----- nvinfo : EIATTR_CUDA_API_VERSION
	.align		4
        /*0000*/ 	.byte	0x04, 0x37
        /*0002*/ 	.short	(.L_12 - .L_11)
.L_11:
        /*0004*/ 	.word	0x00000082


	//----- nvinfo : EIATTR_KPARAM_INFO
	.align		4
.L_12:
        /*0008*/ 	.byte	0x04, 0x17
        /*000a*/ 	.short	(.L_14 - .L_13)
.L_13:
        /*000c*/ 	.word	0x00000000
        /*0010*/ 	.short	0x0003
        /*0012*/ 	.short	0x0018
        /*0014*/ 	.byte	0x00, 0xf5, 0x21, 0x00


	//----- nvinfo : EIATTR_KPARAM_INFO
	.align		4
.L_14:
        /*0018*/ 	.byte	0x04, 0x17
        /*001a*/ 	.short	(.L_16 - .L_15)
.L_15:
        /*001c*/ 	.word	0x00000000
        /*0020*/ 	.short	0x0002
        /*0022*/ 	.short	0x0010
        /*0024*/ 	.byte	0x00, 0xf0, 0x21, 0x00


	//----- nvinfo : EIATTR_KPARAM_INFO
	.align		4
.L_16:
        /*0028*/ 	.byte	0x04, 0x17
        /*002a*/ 	.short	(.L_18 - .L_17)
.L_17:
        /*002c*/ 	.word	0x00000000
        /*0030*/ 	.short	0x0001
        /*0032*/ 	.short	0x0008
        /*0034*/ 	.byte	0x00, 0xf0, 0x21, 0x00


	//----- nvinfo : EIATTR_KPARAM_INFO
	.align		4
.L_18:
        /*0038*/ 	.byte	0x04, 0x17
        /*003a*/ 	.short	(.L_20 - .L_19)
.L_19:
        /*003c*/ 	.word	0x00000000
        /*0040*/ 	.short	0x0000
        /*0042*/ 	.short	0x0000
        /*0044*/ 	.byte	0x00, 0xf0, 0x21, 0x00


	//----- nvinfo : EIATTR_SPARSE_MMA_MASK
	.align		4
.L_20:
        /*0048*/ 	.byte	0x03, 0x50
        /*004a*/ 	.short	0x0000


	//----- nvinfo : EIATTR_MAXREG_COUNT
	.align		4
        /*004c*/ 	.byte	0x03, 0x1b
        /*004e*/ 	.short	0x00ff


	//----- nvinfo : EIATTR_EXTERNS
	.align		4
        /*0050*/ 	.byte	0x04, 0x0f
        /*0052*/ 	.short	(.L_22 - .L_21)


	//   ....[0]....
	.align		4
.L_21:
        /*0054*/ 	.word	index@(vprintf)


	//----- nvinfo : EIATTR_MERCURY_ISA_VERSION
	.align		4
.L_22:
        /*0058*/ 	.byte	0x03, 0x5f
        /*005a*/ 	.short	0x0101


	//----- nvinfo : EIATTR_VRC_CTA_INIT_COUNT
	.align		4
        /*005c*/ 	.byte	0x02, 0x4a
	.zero		1
	.zero		1


	//----- nvinfo : EIATTR_SYSCALL_OFFSETS
	.align		4
        /*0060*/ 	.byte	0x04, 0x46
        /*0062*/ 	.short	(.L_24 - .L_23)


	//   ....[0]....
.L_23:
        /*0064*/ 	.word	0x00000160


	//----- nvinfo : EIATTR_EXIT_INSTR_OFFSETS
	.align		4
.L_24:
        /*0068*/ 	.byte	0x04, 0x1c
        /*006a*/ 	.short	(.L_26 - .L_25)


	//   ....[0]....
.L_25:
        /*006c*/ 	.word	0x00001140


	//   ....[1]....
        /*0070*/ 	.word	0x000011b0


	//----- nvinfo : EIATTR_CRS_STACK_SIZE
	.align		4
.L_26:
        /*0074*/ 	.byte	0x04, 0x1e
        /*0076*/ 	.short	(.L_28 - .L_27)
.L_27:
        /*0078*/ 	.word	0x00000000


	//----- nvinfo : EIATTR_CBANK_PARAM_SIZE
	.align		4
.L_28:
        /*007c*/ 	.byte	0x03, 0x19
        /*007e*/ 	.short	0x0020


	//----- nvinfo : EIATTR_PARAM_CBANK
	.align		4
        /*0080*/ 	.byte	0x04, 0x0a
        /*0082*/ 	.short	(.L_30 - .L_29)
	.align		4
.L_29:
        /*0084*/ 	.word	index@(.nv.constant0._Z10rsa_modExpxxxPx)
        /*0088*/ 	.short	0x0380
        /*008a*/ 	.short	0x0020


	//----- nvinfo : EIATTR_SW_WAR
	.align		4
.L_30:
        /*008c*/ 	.byte	0x04, 0x36
        /*008e*/ 	.short	(.L_32 - .L_31)
.L_31:
        /*0090*/ 	.word	0x00000008
.L_32:


//--------------------- .nv.callgraph             --------------------------
	.section	.nv.callgraph,"",@"SHT_CUDA_CALLGRAPH"
	.align	4
	.sectionentsize	8
	.align		4
        /*0000*/ 	.word	0x00000000
	.align		4
        /*0004*/ 	.word	0xffffffff
	.align		4
        /*0008*/ 	.word	index@(_Z10rsa_modExpxxxPx)
	.align		4
        /*000c*/ 	.word	index@(vprintf)
	.align		4
        /*0010*/ 	.word	0x00000000
	.align		4
        /*0014*/ 	.word	0xfffffffe
	.align		4
        /*0018*/ 	.word	0x00000000
	.align		4
        /*001c*/ 	.word	0xfffffffd
	.align		4
        /*0020*/ 	.word	0x00000000
	.align		4
        /*0024*/ 	.word	0xfffffffc


//--------------------- .nv.constant4             --------------------------
	.section	.nv.constant4,"a",@progbits
	.align	8
	.align		8
.nv.constant4:
        /*0000*/ 	.dword	vprintf
	.align		8
        /*0008*/ 	.dword	$str


//--------------------- .text._Z10rsa_modExpxxxPx --------------------------
	.section	.text._Z10rsa_modExpxxxPx,"ax",@progbits
	.align	128
        .global         _Z10rsa_modExpxxxPx
        .type           _Z10rsa_modExpxxxPx,@function
        .size           _Z10rsa_modExpxxxPx,(.L_x_27 - _Z10rsa_modExpxxxPx)
        .other          _Z10rsa_modExpxxxPx,@"STO_CUDA_ENTRY STV_DEFAULT"
_Z10rsa_modExpxxxPx:
.text._Z10rsa_modExpxxxPx:
[----:B------:R-:W0:Y:S08]  /*0000*/  LDC R1, c[0x0][0x37c] ;  /* 0x0000df00ff017b82 */ /* 0x000e300000000800 */
[----:B------:R-:W1:Y:S01]  /*0010*/  LDC R0, c[0x0][0x38c] ;  /* 0x0000e300ff007b82 */ /* 0x000e620000000800 */
[----:B------:R-:W2:Y:S01]  /*0020*/  LDCU.64 UR4, c[0x0][0x390] ;  /* 0x00007200ff0477ac */ /* 0x000ea20008000a00 */
[----:B------:R-:W3:Y:S06]  /*0030*/  LDCU UR38, c[0x0][0x394] ;  /* 0x00007280ff2677ac */ /* 0x000eec0008000800 */
[----:B------:R-:W1:Y:S01]  /*0040*/  LDC R3, c[0x0][0x384] ;  /* 0x0000e100ff037b82 */ /* 0x000e620000000800 */
[----:B------:R-:W4:Y:S01]  /*0050*/  LDCU UR42, c[0x0][0x394] ;  /* 0x00007280ff2a77ac */ /* 0x000f220008000800 */
[----:B------:R-:W5:Y:S01]  /*0060*/  LDCU UR39, c[0x0][0x390] ;  /* 0x00007200ff2777ac */ /* 0x000f620008000800 */
[----:B------:R-:W0:Y:S01]  /*0070*/  LDCU UR43, c[0x0][0x390] ;  /* 0x00007200ff2b77ac */ /* 0x000e220008000800 */
[----:B--2---:R-:W-:Y:S01]  /*0080*/  IMAD.U32 R2, RZ, RZ, UR5 ;  /* 0x00000005ff027e24 */ /* 0x004fe2000f8e00ff */
[----:B------:R-:W-:Y:S01]  /*0090*/  ISETP.LT.U32.AND P0, PT, RZ, UR4, PT ;  /* 0x00000004ff007c0c */ /* 0x000fe2000bf01070 */
[----:B------:R-:W2:Y:S03]  /*00a0*/  LDCU.64 UR36, c[0x0][0x380] ;  /* 0x00007000ff2477ac */ /* 0x000ea60008000a00 */
[----:B------:R-:W-:Y:S01]  /*00b0*/  ISETP.GT.AND.EX P0, PT, R2, RZ, PT, P0 ;  /* 0x000000ff0200720c */ /* 0x000fe20003f04300 */
[----:B------:R-:W0:Y:S01]  /*00c0*/  LDCU.64 UR40, c[0x0][0x380] ;  /* 0x00007000ff2877ac */ /* 0x000e220008000a00 */
[----:B-1----:R-:W-:-:S13]  /*00d0*/  LOP3.LUT P1, RZ, R0, 0x80000000, R3, 0xc8, !PT ;  /* 0x8000000000ff7812 */ /* 0x002fda000782c803 */
[----:B0-2345:R-:W-:Y:S05]  /*00e0*/  @!P1 BRA P0, `(.L_x_0) ;  /* 0x0000000000209947 */ /* 0x03dfea0000000000 */
[----:B------:R-:W-:Y:S01]  /*00f0*/  MOV R0, 0x0 ;  /* 0x0000000000007802 */ /* 0x000fe20000000f00 */
[----:B------:R-:W0:Y:S01]  /*0100*/  LDCU.64 UR4, c[0x4][0x8] ;  /* 0x01000100ff0477ac */ /* 0x000e220008000a00 */
[----:B------:R-:W-:Y:S02]  /*0110*/  CS2R R6, SRZ ;  /* 0x0000000000067805 */ /* 0x000fe4000001ff00 */
[----:B------:R1:W2:Y:S01]  /*0120*/  LDC.64 R2, c[0x4][R0] ;  /* 0x0100000000027b82 */ /* 0x0002a20000000a00 */
[----:B0-----:R-:W-:Y:S02]  /*0130*/  IMAD.U32 R4, RZ, RZ, UR4 ;  /* 0x00000004ff047e24 */ /* 0x001fe4000f8e00ff */
[----:B-1----:R-:W-:-:S07]  /*0140*/  IMAD.U32 R5, RZ, RZ, UR5 ;  /* 0x00000005ff057e24 */ /* 0x002fce000f8e00ff */
[----:B------:R-:W-:-:S07]  /*0150*/  LEPC R20, `(.L_x_0) ;  /* 0x000000001014794e */ /* 0x000fce0000000000 */
[----:B--2---:R-:W-:Y:S05]  /*0160*/  CALL.ABS.NOINC R2 ;  /* 0x0000000002007343 */ /* 0x004fea0003c00000 */
.L_x_0:
[----:B------:R-:W0:Y:S01]  /*0170*/  S2R R3, SR_TID.X ;  /* 0x0000000000037919 */ /* 0x000e220000002100 */
[----:B------:R-:W0:Y:S01]  /*0180*/  S2UR UR4, SR_CTAID.X ;  /* 0x00000000000479c3 */ /* 0x000e220000002500 */
[----:B------:R-:W-:Y:S01]  /*0190*/  BSSY.RECONVERGENT B0, `(.L_x_1) ;  /* 0x00000f0000007945 */ /* 0x000fe20003800200 */
[----:B------:R-:W-:Y:S02]  /*01a0*/  HFMA2 R7, -RZ, RZ, 0, 0 ;  /* 0x00000000ff077431 */ /* 0x000fe400000001ff */
[----:B------:R-:W-:-:S04]  /*01b0*/  IMAD.MOV.U32 R6, RZ, RZ, 0x1 ;  /* 0x00000001ff067424 */ /* 0x000fc800078e00ff */
[----:B------:R-:W0:Y:S08]  /*01c0*/  LDC R8, c[0x0][0x360] ;  /* 0x0000d800ff087b82 */ /* 0x000e300000000800 */
[----:B------:R-:W1:Y:S01]  /*01d0*/  LDC.64 R10, c[0x0][0x388] ;  /* 0x0000e200ff0a7b82 */ /* 0x000e620000000a00 */
[----:B0-----:R-:W-:-:S05]  /*01e0*/  IMAD R3, R8, UR4, R3 ;  /* 0x0000000408037c24 */ /* 0x001fca000f8e0203 */
[----:B------:R-:W-:Y:S02]  /*01f0*/  SHF.R.S32.HI R0, RZ, 0x1f, R3 ;  /* 0x0000001fff007819 */ /* 0x000fe40000011403 */
[----:B-1----:R-:W-:-:S04]  /*0200*/  ISETP.GE.U32.AND P0, PT, R3, R10, PT ;  /* 0x0000000a0300720c */ /* 0x002fc80003f06070 */
[----:B------:R-:W-:-:S13]  /*0210*/  ISETP.GE.AND.EX P0, PT, R0, R11, PT, P0 ;  /* 0x0000000b0000720c */ /* 0x000fda0003f06300 */
[----:B------:R-:W-:Y:S05]  /*0220*/  @P0 BRA `(.L_x_2) ;  /* 0x0000000c00980947 */ /* 0x000fea0003800000 */
[----:B------:R-:W0:Y:S01]  /*0230*/  LDCU UR4, c[0x0][0x370] ;  /* 0x00006e00ff0477ac */ /* 0x000e220008000800 */
[----:B------:R-:W-:Y:S01]  /*0240*/  BSSY.RECONVERGENT B1, `(.L_x_3) ;  /* 0x0000029000017945 */ /* 0x000fe20003800200 */
[----:B0-----:R-:W-:-:S05]  /*0250*/  IMAD R8, R8, UR4, RZ ;  /* 0x0000000408087c24 */ /* 0x001fca000f8e02ff */
[----:B------:R-:W-:Y:S02]  /*0260*/  IADD3 R9, P0, PT, R3, R8, RZ ;  /* 0x0000000803097210 */ /* 0x000fe40007f1e0ff */
[----:B------:R-:W-:Y:S02]  /*0270*/  SHF.R.S32.HI R5, RZ, 0x1f, R8 ;  /* 0x0000001fff057819 */ /* 0x000fe40000011408 */
[----:B------:R-:W-:-:S03]  /*0280*/  ISETP.GT.U32.AND P1, PT, R9, R10, PT ;  /* 0x0000000a0900720c */ /* 0x000fc60003f24070 */
[----:B------:R-:W-:Y:S01]  /*0290*/  IMAD.X R6, R0, 0x1, R5, P0 ;  /* 0x0000000100067824 */ /* 0x000fe200000e0605 */
[----:B------:R-:W-:-:S04]  /*02a0*/  ISETP.GE.U32.AND P0, PT, R9, R10, PT ;  /* 0x0000000a0900720c */ /* 0x000fc80003f06070 */
[CC--:B------:R-:W-:Y:S02]  /*02b0*/  ISETP.GT.AND.EX P1, PT, R6.reuse, R11.reuse, PT, P1 ;  /* 0x0000000b0600720c */ /* 0x0c0fe40003f24310 */
[CC--:B------:R-:W-:Y:S02]  /*02c0*/  ISETP.GE.AND.EX P0, PT, R6.reuse, R11.reuse, PT, P0 ;  /* 0x0000000b0600720c */ /* 0x0c0fe40003f06300 */
[----:B------:R-:W-:Y:S02]  /*02d0*/  SEL R7, R9, R10, P1 ;  /* 0x0000000a09077207 */ /* 0x000fe40000800000 */
[----:B------:R-:W-:Y:S02]  /*02e0*/  SEL R4, RZ, 0x1, P0 ;  /* 0x00000001ff047807 */ /* 0x000fe40000000000 */
[----:B------:R-:W-:Y:S02]  /*02f0*/  SEL R2, R6, R11, P1 ;  /* 0x0000000b06027207 */ /* 0x000fe40000800000 */
[----:B------:R-:W-:-:S04]  /*0300*/  IADD3 R7, P0, P1, R7, -R9, -R4 ;  /* 0x8000000907077210 */ /* 0x000fc8000791e804 */
[----:B------:R-:W-:-:S04]  /*0310*/  IADD3.X R2, PT, PT, R2, -0x1, ~R6, P0, P1 ;  /* 0xffffffff02027810 */ /* 0x000fc800007e2c06 */
[----:B------:R-:W-:-:S04]  /*0320*/  LOP3.LUT R6, R2, R5, RZ, 0xfc, !PT ;  /* 0x0000000502067212 */ /* 0x000fc800078efcff */
[----:B------:R-:W-:-:S13]  /*0330*/  ISETP.NE.U32.AND P0, PT, R6, RZ, PT ;  /* 0x000000ff0600720c */ /* 0x000fda0003f05070 */
[----:B------:R-:W-:Y:S05]  /*0340*/  @P0 BRA `(.L_x_4) ;  /* 0x0000000000500947 */ /* 0x000fea0003800000 */
[----:B------:R-:W0:Y:S01]  /*0350*/  I2F.U32.RP R2, R8 ;  /* 0x0000000800027306 */ /* 0x000e220000209000 */
[----:B------:R-:W-:Y:S01]  /*0360*/  IMAD.MOV R5, RZ, RZ, -R8 ;  /* 0x000000ffff057224 */ /* 0x000fe200078e0a08 */
[----:B------:R-:W-:-:S06]  /*0370*/  ISETP.NE.U32.AND P2, PT, R8, RZ, PT ;  /* 0x000000ff0800720c */ /* 0x000fcc0003f45070 */
[----:B0-----:R-:W0:Y:S02]  /*0380*/  MUFU.RCP R2, R2 ;  /* 0x0000000200027308 */ /* 0x001e240000001000 */
[----:B0-----:R-:W-:-:S06]  /*0390*/  VIADD R10, R2, 0xffffffe ;  /* 0x0ffffffe020a7836 */ /* 0x001fcc0000000000 */
[----:B------:R0:W1:Y:S02]  /*03a0*/  F2I.FTZ.U32.TRUNC.NTZ R11, R10 ;  /* 0x0000000a000b7305 */ /* 0x000064000021f000 */
[----:B0-----:R-:W-:Y:S02]  /*03b0*/  IMAD.MOV.U32 R10, RZ, RZ, RZ ;  /* 0x000000ffff0a7224 */ /* 0x001fe400078e00ff */
[----:B-1----:R-:W-:-:S04]  /*03c0*/  IMAD R5, R5, R11, RZ ;  /* 0x0000000b05057224 */ /* 0x002fc800078e02ff */
[----:B------:R-:W-:-:S06]  /*03d0*/  IMAD.HI.U32 R6, R11, R5, R10 ;  /* 0x000000050b067227 */ /* 0x000fcc00078e000a */
[----:B------:R-:W-:-:S05]  /*03e0*/  IMAD.HI.U32 R6, R6, R7, RZ ;  /* 0x0000000706067227 */ /* 0x000fca00078e00ff */
[----:B------:R-:W-:-:S05]  /*03f0*/  IADD3 R5, PT, PT, -R6, RZ, RZ ;  /* 0x000000ff06057210 */ /* 0x000fca0007ffe1ff */
[----:B------:R-:W-:-:S05]  /*0400*/  IMAD R7, R8, R5, R7 ;  /* 0x0000000508077224 */ /* 0x000fca00078e0207 */
[----:B------:R-:W-:-:S13]  /*0410*/  ISETP.GE.U32.AND P0, PT, R7, R8, PT ;  /* 0x000000080700720c */ /* 0x000fda0003f06070 */
[----:B------:R-:W-:Y:S02]  /*0420*/  @P0 IMAD.IADD R7, R7, 0x1, -R8 ;  /* 0x0000000107070824 */ /* 0x000fe400078e0a08 */
[----:B------:R-:W-:-:S03]  /*0430*/  @P0 VIADD R6, R6, 0x1 ;  /* 0x0000000106060836 */ /* 0x000fc60000000000 */
[----:B------:R-:W-:Y:S01]  /*0440*/  ISETP.GE.U32.AND P1, PT, R7, R8, PT ;  /* 0x000000080700720c */ /* 0x000fe20003f26070 */
[----:B------:R-:W-:-:S12]  /*0450*/  IMAD.MOV.U32 R7, RZ, RZ, RZ ;  /* 0x000000ffff077224 */ /* 0x000fd800078e00ff */
[----:B------:R-:W-:Y:S01]  /*0460*/  @P1 VIADD R6, R6, 0x1 ;  /* 0x0000000106061836 */ /* 0x000fe20000000000 */
[----:B------:R-:W-:Y:S01]  /*0470*/  @!P2 LOP3.LUT R6, RZ, R8, RZ, 0x33, !PT ;  /* 0x00000008ff06a212 */ /* 0x000fe200078e33ff */
[----:B------:R-:W-:Y:S06]  /*0480*/  BRA `(.L_x_5) ;  /* 0x0000000000107947 */ /* 0x000fec0003800000 */
.L_x_4:
[----:B------:R-:W-:-:S07]  /*0490*/  MOV R6, 0x4b0 ;  /* 0x000004b000067802 */ /* 0x000fce0000000f00 */
[----:B------:R-:W-:Y:S05]  /*04a0*/  CALL.REL.NOINC `($__internal_0_$__cuda_sm20_div_u64) ;  /* 0x0000000c00447944 */ /* 0x000fea0003c00000 */
[----:B------:R-:W-:Y:S01]  /*04b0*/  MOV R6, R2 ;  /* 0x0000000200067202 */ /* 0x000fe20000000f00 */
[----:B------:R-:W-:-:S07]  /*04c0*/  IMAD.MOV.U32 R7, RZ, RZ, R5 ;  /* 0x000000ffff077224 */ /* 0x000fce00078e0005 */
.L_x_5:
[----:B------:R-:W-:Y:S05]  /*04d0*/  BSYNC.RECONVERGENT B1 ;  /* 0x0000000000017941 */ /* 0x000fea0003800200 */
.L_x_3:
[----:B------:R-:W-:Y:S01]  /*04e0*/  IADD3 R4, P0, PT, R6, R4, RZ ;  /* 0x0000000406047210 */ /* 0x000fe20007f1e0ff */
[----:B------:R-:W0:Y:S01]  /*04f0*/  LDC R8, c[0x0][0x390] ;  /* 0x0000e400ff087b82 */ /* 0x000e220000000800 */
[----:B------:R-:W-:Y:S01]  /*0500*/  BSSY.RECONVERGENT B1, `(.L_x_6) ;  /* 0x0000091000017945 */ /* 0x000fe20003800200 */
[----:B------:R-:W-:Y:S02]  /*0510*/  IMAD.MOV.U32 R15, RZ, RZ, RZ ;  /* 0x000000ffff0f7224 */ /* 0x000fe400078e00ff */
[----:B------:R-:W-:Y:S01]  /*0520*/  IMAD.X R5, RZ, RZ, R7, P0 ;  /* 0x000000ffff057224 */ /* 0x000fe200000e0607 */
[C---:B------:R-:W-:Y:S01]  /*0530*/  ISETP.GE.U32.AND P0, PT, R4.reuse, 0x3, PT ;  /* 0x000000030400780c */ /* 0x040fe20003f06070 */
[----:B------:R-:W-:Y:S01]  /*0540*/  HFMA2 R7, -RZ, RZ, 0, 0 ;  /* 0x00000000ff077431 */ /* 0x000fe200000001ff */
[----:B------:R-:W-:Y:S01]  /*0550*/  IADD3 R4, P1, PT, R4, 0x1, RZ ;  /* 0x0000000104047810 */ /* 0x000fe20007f3e0ff */
[----:B------:R-:W1:Y:S01]  /*0560*/  LDC R2, c[0x0][0x394] ;  /* 0x0000e500ff027b82 */ /* 0x000e620000000800 */
[----:B------:R-:W-:Y:S01]  /*0570*/  ISETP.GE.U32.AND.EX P0, PT, R5, RZ, PT, P0 ;  /* 0x000000ff0500720c */ /* 0x000fe20003f06100 */
[----:B------:R-:W-:Y:S01]  /*0580*/  IMAD.MOV.U32 R6, RZ, RZ, 0x1 ;  /* 0x00000001ff067424 */ /* 0x000fe200078e00ff */
[----:B------:R-:W-:Y:S01]  /*0590*/  LOP3.LUT R17, R4, 0x3, RZ, 0xc0, !PT ;  /* 0x0000000304117812 */ /* 0x000fe200078ec0ff */
[----:B------:R-:W-:-:S10]  /*05a0*/  IMAD.X R12, RZ, RZ, R5, P1 ;  /* 0x000000ffff0c7224 */ /* 0x000fd400008e0605 */
[----:B------:R-:W-:Y:S05]  /*05b0*/  @!P0 BRA `(.L_x_7) ;  /* 0x0000000800148947 */ /* 0x000fea0003800000 */
[----:B------:R-:W-:Y:S01]  /*05c0*/  LOP3.LUT R9, R4, 0xfffffffc, RZ, 0xc0, !PT ;  /* 0xfffffffc04097812 */ /* 0x000fe200078ec0ff */
[----:B------:R-:W-:Y:S02]  /*05d0*/  IMAD.MOV.U32 R6, RZ, RZ, 0x1 ;  /* 0x00000001ff067424 */ /* 0x000fe400078e00ff */
[----:B------:R-:W-:-:S07]  /*05e0*/  IMAD.MOV.U32 R7, RZ, RZ, 0x0 ;  /* 0x00000000ff077424 */ /* 0x000fce00078e00ff */
.L_x_20:
[----:B------:R-:W-:Y:S01]  /*05f0*/  IMAD R7, R7, UR36, RZ ;  /* 0x0000002407077c24 */ /* 0x000fe2000f8e02ff */
[----:B------:R-:W-:Y:S01]  /*0600*/  IADD3 R9, P0, PT, R9, -0x4, RZ ;  /* 0xfffffffc09097810 */ /* 0x000fe20007f1e0ff */
[----:B------:R-:W-:Y:S01]  /*0610*/  IMAD.WIDE.U32 R4, R6, UR36, RZ ;  /* 0x0000002406047c25 */ /* 0x000fe2000f8e00ff */
[----:B------:R-:W-:Y:S02]  /*0620*/  BSSY.RECONVERGENT B2, `(.L_x_8) ;  /* 0x0000020000027945 */ /* 0x000fe40003800200 */
[----:B------:R-:W-:Y:S01]  /*0630*/  IADD3.X R12, PT, PT, R12, -0x1, RZ, P0, !PT ;  /* 0xffffffff0c0c7810 */ /* 0x000fe200007fe4ff */
[----:B------:R-:W-:Y:S01]  /*0640*/  IMAD R7, R6, UR37, R7 ;  /* 0x0000002506077c24 */ /* 0x000fe2000f8e0207 */
[----:B------:R-:W-:-:S03]  /*0650*/  ISETP.NE.U32.AND P0, PT, R9, RZ, PT ;  /* 0x000000ff0900720c */ /* 0x000fc60003f05070 */
[----:B------:R-:W-:Y:S01]  /*0660*/  IMAD.IADD R13, R5, 0x1, R7 ;  /* 0x00000001050d7824 */ /* 0x000fe200078e0207 */
[----:B------:R-:W-:-:S04]  /*0670*/  ISETP.NE.AND.EX P0, PT, R12, RZ, PT, P0 ;  /* 0x000000ff0c00720c */ /* 0x000fc80003f05300 */
[----:B------:R-:W-:-:S04]  /*0680*/  LOP3.LUT R6, R13, UR38, RZ, 0xfc, !PT ;  /* 0x000000260d067c12 */ /* 0x000fc8000f8efcff */
[----:B------:R-:W-:-:S13]  /*0690*/  ISETP.NE.U32.AND P1, PT, R6, RZ, PT ;  /* 0x000000ff0600720c */ /* 0x000fda0003f25070 */
[----:B------:R-:W-:Y:S05]  /*06a0*/  @P1 BRA `(.L_x_9) ;  /* 0x0000000000501947 */ /* 0x000fea0003800000 */
[----:B------:R-:W2:Y:S01]  /*06b0*/  I2F.U32.RP R5, UR39 ;  /* 0x0000002700057d06 */ /* 0x000ea20008209000 */
[----:B------:R-:W-:-:S07]  /*06c0*/  ISETP.NE.U32.AND P2, PT, RZ, UR39, PT ;  /* 0x00000027ff007c0c */ /* 0x000fce000bf45070 */
[----:B--2---:R-:W2:Y:S02]  /*06d0*/  MUFU.RCP R5, R5 ;  /* 0x0000000500057308 */ /* 0x004ea40000001000 */
[----:B--2---:R-:W-:-:S06]  /*06e0*/  IADD3 R6, PT, PT, R5, 0xffffffe, RZ ;  /* 0x0ffffffe05067810 */ /* 0x004fcc0007ffe0ff */
[----:B------:R2:W3:Y:S02]  /*06f0*/  F2I.FTZ.U32.TRUNC.NTZ R7, R6 ;  /* 0x0000000600077305 */ /* 0x0004e4000021f000 */
[----:B--2---:R-:W-:Y:S02]  /*0700*/  IMAD.MOV.U32 R6, RZ, RZ, RZ ;  /* 0x000000ffff067224 */ /* 0x004fe400078e00ff */
[----:B---3--:R-:W-:-:S04]  /*0710*/  IMAD.MOV R11, RZ, RZ, -R7 ;  /* 0x000000ffff0b7224 */ /* 0x008fc800078e0a07 */
[----:B------:R-:W-:-:S04]  /*0720*/  IMAD R11, R11, UR39, RZ ;  /* 0x000000270b0b7c24 */ /* 0x000fc8000f8e02ff */
[----:B------:R-:W-:-:S06]  /*0730*/  IMAD.HI.U32 R7, R7, R11, R6 ;  /* 0x0000000b07077227 */ /* 0x000fcc00078e0006 */
[----:B------:R-:W-:-:S04]  /*0740*/  IMAD.HI.U32 R7, R7, R4, RZ ;  /* 0x0000000407077227 */ /* 0x000fc800078e00ff */
[----:B------:R-:W-:-:S04]  /*0750*/  IMAD.MOV R7, RZ, RZ, -R7 ;  /* 0x000000ffff077224 */ /* 0x000fc800078e0a07 */
[----:B------:R-:W-:Y:S02]  /*0760*/  IMAD R4, R7, UR39, R4 ;  /* 0x0000002707047c24 */ /* 0x000fe4000f8e0204 */
[----:B------:R-:W-:-:S03]  /*0770*/  IMAD.MOV.U32 R7, RZ, RZ, RZ ;  /* 0x000000ffff077224 */ /* 0x000fc600078e00ff */
[----:B------:R-:W-:-:S13]  /*0780*/  ISETP.GE.U32.AND P1, PT, R4, UR39, PT ;  /* 0x0000002704007c0c */ /* 0x000fda000bf26070 */
[----:B------:R-:W-:-:S05]  /*0790*/  @P1 VIADD R4, R4, -UR39 ;  /* 0x8000002704041c36 */ /* 0x000fca0008000000 */
[----:B------:R-:W-:-:S13]  /*07a0*/  ISETP.GE.U32.AND P1, PT, R4, UR39, PT ;  /* 0x0000002704007c0c */ /* 0x000fda000bf26070 */
[----:B------:R-:W-:Y:S02]  /*07b0*/  @P1 IADD3 R4, PT, PT, R4, -UR39, RZ ;  /* 0x8000002704041c10 */ /* 0x000fe4000fffe0ff */
[----:B------:R-:W-:-:S05]  /*07c0*/  @!P2 LOP3.LUT R4, RZ, UR39, RZ, 0x33, !PT ;  /* 0x00000027ff04ac12 */ /* 0x000fca000f8e33ff */
[----:B------:R-:W-:Y:S01]  /*07d0*/  IMAD.MOV.U32 R6, RZ, RZ, R4 ;  /* 0x000000ffff067224 */ /* 0x000fe200078e0004 */
[----:B------:R-:W-:Y:S06]  /*07e0*/  BRA `(.L_x_10) ;  /* 0x00000000000c7947 */ /* 0x000fec0003800000 */
.L_x_9:
[----:B------:R-:W-:Y:S01]  /*07f0*/  IMAD.MOV.U32 R16, RZ, RZ, R4 ;  /* 0x000000ffff107224 */ /* 0x000fe200078e0004 */
[----:B------:R-:W-:-:S07]  /*0800*/  MOV R14, 0x820 ;  /* 0x00000820000e7802 */ /* 0x000fce0000000f00 */
[----:B01----:R-:W-:Y:S05]  /*0810*/  CALL.REL.NOINC `($__internal_1_$__cuda_sm20_rem_s64) ;  /* 0x0000000c00787944 */ /* 0x003fea0003c00000 */
.L_x_10:
[----:B------:R-:W-:Y:S05]  /*0820*/  BSYNC.RECONVERGENT B2 ;  /* 0x0000000000027941 */ /* 0x000fea0003800200 */
.L_x_8:
[----:B------:R-:W-:Y:S01]  /*0830*/  IMAD R7, R7, UR36, RZ ;  /* 0x0000002407077c24 */ /* 0x000fe2000f8e02ff */
[----:B------:R-:W-:Y:S01]  /*0840*/  BSSY.RECONVERGENT B2, `(.L_x_11) ;  /* 0x000001d000027945 */ /* 0x000fe20003800200 */
[----:B------:R-:W-:-:S04]  /*0850*/  IMAD.WIDE.U32 R4, R6, UR36, RZ ;  /* 0x0000002406047c25 */ /* 0x000fc8000f8e00ff */
[----:B------:R-:W-:-:S04]  /*0860*/  IMAD R7, R6, UR37, R7 ;  /* 0x0000002506077c24 */ /* 0x000fc8000f8e0207 */
[----:B------:R-:W-:-:S05]  /*0870*/  IMAD.IADD R13, R5, 0x1, R7 ;  /* 0x00000001050d7824 */ /* 0x000fca00078e0207 */
[----:B------:R-:W-:-:S04]  /*0880*/  LOP3.LUT R6, R13, UR38, RZ, 0xfc, !PT ;  /* 0x000000260d067c12 */ /* 0x000fc8000f8efcff */
[----:B------:R-:W-:-:S13]  /*0890*/  ISETP.NE.U32.AND P1, PT, R6, RZ, PT ;  /* 0x000000ff0600720c */ /* 0x000fda0003f25070 */
[----:B------:R-:W-:Y:S05]  /*08a0*/  @P1 BRA `(.L_x_12) ;  /* 0x00000000004c1947 */ /* 0x000fea0003800000 */
[----:B------:R-:W2:Y:S01]  /*08b0*/  I2F.U32.RP R10, UR39 ;  /* 0x00000027000a7d06 */ /* 0x000ea20008209000 */
[----:B------:R-:W-:Y:S01]  /*08c0*/  IMAD.MOV.U32 R6, RZ, RZ, RZ ;  /* 0x000000ffff067224 */ /* 0x000fe200078e00ff */
[----:B------:R-:W-:-:S06]  /*08d0*/  ISETP.NE.U32.AND P2, PT, RZ, UR39, PT ;  /* 0x00000027ff007c0c */ /* 0x000fcc000bf45070 */
[----:B--2---:R-:W2:Y:S02]  /*08e0*/  MUFU.RCP R10, R10 ;  /* 0x0000000a000a7308 */ /* 0x004ea40000001000 */
[----:B--2---:R-:W-:-:S06]  /*08f0*/  IADD3 R7, PT, PT, R10, 0xffffffe, RZ ;  /* 0x0ffffffe0a077810 */ /* 0x004fcc0007ffe0ff */
[----:B------:R-:W2:Y:S02]  /*0900*/  F2I.FTZ.U32.TRUNC.NTZ R7, R7 ;  /* 0x0000000700077305 */ /* 0x000ea4000021f000 */
[----:B--2---:R-:W-:-:S04]  /*0910*/  IMAD.MOV R5, RZ, RZ, -R7 ;  /* 0x000000ffff057224 */ /* 0x004fc800078e0a07 */
[----:B------:R-:W-:-:S04]  /*0920*/  IMAD R5, R5, UR39, RZ ;  /* 0x0000002705057c24 */ /* 0x000fc8000f8e02ff */
[----:B------:R-:W-:-:S04]  /*0930*/  IMAD.HI.U32 R5, R7, R5, R6 ;  /* 0x0000000507057227 */ /* 0x000fc800078e0006 */
[----:B------:R-:W-:Y:S02]  /*0940*/  IMAD.MOV.U32 R7, RZ, RZ, RZ ;  /* 0x000000ffff077224 */ /* 0x000fe400078e00ff */
[----:B------:R-:W-:-:S04]  /*0950*/  IMAD.HI.U32 R5, R5, R4, RZ ;  /* 0x0000000405057227 */ /* 0x000fc800078e00ff */
[----:B------:R-:W-:-:S04]  /*0960*/  IMAD.MOV R5, RZ, RZ, -R5 ;  /* 0x000000ffff057224 */ /* 0x000fc800078e0a05 */
[----:B------:R-:W-:-:S05]  /*0970*/  IMAD R6, R5, UR39, R4 ;  /* 0x0000002705067c24 */ /* 0x000fca000f8e0204 */
[----:B------:R-:W-:-:S13]  /*0980*/  ISETP.GE.U32.AND P1, PT, R6, UR39, PT ;  /* 0x0000002706007c0c */ /* 0x000fda000bf26070 */
[----:B------:R-:W-:-:S04]  /*0990*/  @P1 IADD3 R6, PT, PT, R6, -UR39, RZ ;  /* 0x8000002706061c10 */ /* 0x000fc8000fffe0ff */
[----:B------:R-:W-:-:S13]  /*09a0*/  ISETP.GE.U32.AND P1, PT, R6, UR39, PT ;  /* 0x0000002706007c0c */ /* 0x000fda000bf26070 */
[----:B------:R-:W-:Y:S01]  /*09b0*/  @P1 VIADD R6, R6, -UR39 ;  /* 0x8000002706061c36 */ /* 0x000fe20008000000 */
[----:B------:R-:W-:Y:S01]  /*09c0*/  @!P2 LOP3.LUT R6, RZ, UR39, RZ, 0x33, !PT ;  /* 0x00000027ff06ac12 */ /* 0x000fe2000f8e33ff */
[----:B------:R-:W-:Y:S06]  /*09d0*/  BRA `(.L_x_13) ;  /* 0x00000000000c7947 */ /* 0x000fec0003800000 */
.L_x_12:
[----:B------:R-:W-:Y:S01]  /*09e0*/  IMAD.MOV.U32 R16, RZ, RZ, R4 ;  /* 0x000000ffff107224 */ /* 0x000fe200078e0004 */
[----:B------:R-:W-:-:S07]  /*09f0*/  MOV R14, 0xa10 ;  /* 0x00000a10000e7802 */ /* 0x000fce0000000f00 */
[----:B01----:R-:W-:Y:S05]  /*0a00*/  CALL.REL.NOINC `($__internal_1_$__cuda_sm20_rem_s64) ;  /* 0x0000000800fc7944 */ /* 0x003fea0003c00000 */
.L_x_13:
[----:B------:R-:W-:Y:S05]  /*0a10*/  BSYNC.RECONVERGENT B2 ;  /* 0x0000000000027941 */ /* 0x000fea0003800200 */
.L_x_11:
[----:B------:R-:W-:Y:S01]  /*0a20*/  IMAD R7, R7, UR36, RZ ;  /* 0x0000002407077c24 */ /* 0x000fe2000f8e02ff */
[----:B------:R-:W-:Y:S01]  /*0a30*/  BSSY.RECONVERGENT B2, `(.L_x_14) ;  /* 0x000001d000027945 */ /* 0x000fe20003800200 */
[----:B------:R-:W-:-:S04]  /*0a40*/  IMAD.WIDE.U32 R4, R6, UR36, RZ ;  /* 0x0000002406047c25 */ /* 0x000fc8000f8e00ff */
[----:B------:R-:W-:-:S05]  /*0a50*/  IMAD R7, R6, UR37, R7 ;  /* 0x0000002506077c24 */ /* 0x000fca000f8e0207 */
[----:B------:R-:W-:-:S04]  /*0a60*/  IADD3 R13, PT, PT, R5, R7, RZ ;  /* 0x00000007050d7210 */ /* 0x000fc80007ffe0ff */
[----:B------:R-:W-:-:S04]  /*0a70*/  LOP3.LUT R6, R13, UR38, RZ, 0xfc, !PT ;  /* 0x000000260d067c12 */ /* 0x000fc8000f8efcff */
[----:B------:R-:W-:-:S13]  /*0a80*/  ISETP.NE.U32.AND P1, PT, R6, RZ, PT ;  /* 0x000000ff0600720c */ /* 0x000fda0003f25070 */
[----:B------:R-:W-:Y:S05]  /*0a90*/  @P1 BRA `(.L_x_15) ;  /* 0x00000000004c1947 */ /* 0x000fea0003800000 */
[----:B------:R-:W2:Y:S01]  /*0aa0*/  I2F.U32.RP R10, UR39 ;  /* 0x00000027000a7d06 */ /* 0x000ea20008209000 */
[----:B------:R-:W-:Y:S01]  /*0ab0*/  IMAD.MOV.U32 R6, RZ, RZ, RZ ;  /* 0x000000ffff067224 */ /* 0x000fe200078e00ff */
[----:B------:R-:W-:-:S06]  /*0ac0*/  ISETP.NE.U32.AND P2, PT, RZ, UR39, PT ;  /* 0x00000027ff007c0c */ /* 0x000fcc000bf45070 */
[----:B--2---:R-:W2:Y:S02]  /*0ad0*/  MUFU.RCP R10, R10 ;  /* 0x0000000a000a7308 */ /* 0x004ea40000001000 */
[----:B--2---:R-:W-:-:S06]  /*0ae0*/  VIADD R7, R10, 0xffffffe ;  /* 0x0ffffffe0a077836 */ /* 0x004fcc0000000000 */
[----:B------:R-:W2:Y:S02]  /*0af0*/  F2I.FTZ.U32.TRUNC.NTZ R7, R7 ;  /* 0x0000000700077305 */ /* 0x000ea4000021f000 */
[----:B--2---:R-:W-:-:S04]  /*0b00*/  IMAD.MOV R5, RZ, RZ, -R7 ;  /* 0x000000ffff057224 */ /* 0x004fc800078e0a07 */
[----:B------:R-:W-:-:S04]  /*0b10*/  IMAD R5, R5, UR39, RZ ;  /* 0x0000002705057c24 */ /* 0x000fc8000f8e02ff */
[----:B------:R-:W-:-:S04]  /*0b20*/  IMAD.HI.U32 R5, R7, R5, R6 ;  /* 0x0000000507057227 */ /* 0x000fc800078e0006 */
[----:B------:R-:W-:Y:S02]  /*0b30*/  IMAD.MOV.U32 R7, RZ, RZ, RZ ;  /* 0x000000ffff077224 */ /* 0x000fe400078e00ff */
[----:B------:R-:W-:-:S05]  /*0b40*/  IMAD.HI.U32 R5, R5, R4, RZ ;  /* 0x0000000405057227 */ /* 0x000fca00078e00ff */
[----:B------:R-:W-:-:S05]  /*0b50*/  IADD3 R5, PT, PT, -R5, RZ, RZ ;  /* 0x000000ff05057210 */ /* 0x000fca0007ffe1ff */
[----:B------:R-:W-:-:S05]  /*0b60*/  IMAD R6, R5, UR39, R4 ;  /* 0x0000002705067c24 */ /* 0x000fca000f8e0204 */
[----:B------:R-:W-:-:S13]  /*0b70*/  ISETP.GE.U32.AND P1, PT, R6, UR39, PT ;  /* 0x0000002706007c0c */ /* 0x000fda000bf26070 */
[----:B------:R-:W-:-:S05]  /*0b80*/  @P1 VIADD R6, R6, -UR39 ;  /* 0x8000002706061c36 */ /* 0x000fca0008000000 */
[----:B------:R-:W-:-:S13]  /*0b90*/  ISETP.GE.U32.AND P1, PT, R6, UR39, PT ;  /* 0x0000002706007c0c */ /* 0x000fda000bf26070 */
[----:B------:R-:W-:Y:S01]  /*0ba0*/  @P1 VIADD R6, R6, -UR39 ;  /* 0x8000002706061c36 */ /* 0x000fe20008000000 */
[----:B------:R-:W-:Y:S01]  /*0bb0*/  @!P2 LOP3.LUT R6, RZ, UR39, RZ, 0x33, !PT ;  /* 0x00000027ff06ac12 */ /* 0x000fe2000f8e33ff */
[----:B------:R-:W-:Y:S06]  /*0bc0*/  BRA `(.L_x_16) ;  /* 0x00000000000c7947 */ /* 0x000fec0003800000 */
.L_x_15:
[----:B------:R-:W-:Y:S02]  /*0bd0*/  MOV R16, R4 ;  /* 0x0000000400107202 */ /* 0x000fe40000000f00 */
[----:B------:R-:W-:-:S07]  /*0be0*/  MOV R14, 0xc00 ;  /* 0x00000c00000e7802 */ /* 0x000fce0000000f00 */
[----:B01----:R-:W-:Y:S05]  /*0bf0*/  CALL.REL.NOINC `($__internal_1_$__cuda_sm20_rem_s64) ;  /* 0x0000000800807944 */ /* 0x003fea0003c00000 */
.L_x_16:
[----:B------:R-:W-:Y:S05]  /*0c00*/  BSYNC.RECONVERGENT B2 ;  /* 0x0000000000027941 */ /* 0x000fea0003800200 */
.L_x_14:
        /* <DEDUP_REMOVED lines=9> */
[----:B------:R-:W-:Y:S01]  /*0ca0*/  HFMA2 R6, -RZ, RZ, 0, 0 ;  /* 0x00000000ff067431 */ /* 0x000fe200000001ff */
[----:B------:R-:W-:-:S06]  /*0cb0*/  ISETP.NE.U32.AND P2, PT, RZ, UR39, PT ;  /* 0x00000027ff007c0c */ /* 0x000fcc000bf45070 */
[----:B--2---:R-:W2:Y:S02]  /*0cc0*/  MUFU.RCP R10, R10 ;  /* 0x0000000a000a7308 */ /* 0x004ea40000001000 */
[----:B--2---:R-:W-:-:S06]  /*0cd0*/  VIADD R7, R10, 0xffffffe ;  /* 0x0ffffffe0a077836 */ /* 0x004fcc0000000000 */
[----:B------:R-:W2:Y:S02]  /*0ce0*/  F2I.FTZ.U32.TRUNC.NTZ R7, R7 ;  /* 0x0000000700077305 */ /* 0x000ea4000021f000 */
[----:B--2---:R-:W-:-:S04]  /*0cf0*/  IMAD.MOV R5, RZ, RZ, -R7 ;  /* 0x000000ffff057224 */ /* 0x004fc800078e0a07 */
[----:B------:R-:W-:-:S04]  /*0d00*/  IMAD R5, R5, UR39, RZ ;  /* 0x0000002705057c24 */ /* 0x000fc8000f8e02ff */
[----:B------:R-:W-:Y:S01]  /*0d10*/  IMAD.HI.U32 R5, R7, R5, R6 ;  /* 0x0000000507057227 */ /* 0x000fe200078e0006 */
[----:B------:R-:W-:-:S05]  /*0d20*/  MOV R7, RZ ;  /* 0x000000ff00077202 */ /* 0x000fca0000000f00 */
[----:B------:R-:W-:-:S04]  /*0d30*/  IMAD.HI.U32 R5, R5, R4, RZ ;  /* 0x0000000405057227 */ /* 0x000fc800078e00ff */
[----:B------:R-:W-:-:S04]  /*0d40*/  IMAD.MOV R5, RZ, RZ, -R5 ;  /* 0x000000ffff057224 */ /* 0x000fc800078e0a05 */
[----:B------:R-:W-:-:S05]  /*0d50*/  IMAD R6, R5, UR39, R4 ;  /* 0x0000002705067c24 */ /* 0x000fca000f8e0204 */
[----:B------:R-:W-:-:S13]  /*0d60*/  ISETP.GE.U32.AND P1, PT, R6, UR39, PT ;  /* 0x0000002706007c0c */ /* 0x000fda000bf26070 */
[----:B------:R-:W-:-:S05]  /*0d70*/  @P1 VIADD R6, R6, -UR39 ;  /* 0x8000002706061c36 */ /* 0x000fca0008000000 */
[----:B------:R-:W-:-:S13]  /*0d80*/  ISETP.GE.U32.AND P1, PT, R6, UR39, PT ;  /* 0x0000002706007c0c */ /* 0x000fda000bf26070 */
[----:B------:R-:W-:Y:S01]  /*0d90*/  @P1 VIADD R6, R6, -UR39 ;  /* 0x8000002706061c36 */ /* 0x000fe20008000000 */
[----:B------:R-:W-:Y:S01]  /*0da0*/  @!P2 LOP3.LUT R6, RZ, UR39, RZ, 0x33, !PT ;  /* 0x00000027ff06ac12 */ /* 0x000fe2000f8e33ff */
[----:B------:R-:W-:Y:S06]  /*0db0*/  BRA `(.L_x_19) ;  /* 0x00000000000c7947 */ /* 0x000fec0003800000 */
.L_x_18:
[----:B------:R-:W-:Y:S01]  /*0dc0*/  IMAD.MOV.U32 R16, RZ, RZ, R4 ;  /* 0x000000ffff107224 */ /* 0x000fe200078e0004 */
[----:B------:R-:W-:-:S07]  /*0dd0*/  MOV R14, 0xdf0 ;  /* 0x00000df0000e7802 */ /* 0x000fce0000000f00 */
[----:B01----:R-:W-:Y:S05]  /*0de0*/  CALL.REL.NOINC `($__internal_1_$__cuda_sm20_rem_s64) ;  /* 0x0000000800047944 */ /* 0x003fea0003c00000 */
.L_x_19:
[----:B------:R-:W-:Y:S05]  /*0df0*/  BSYNC.RECONVERGENT B2 ;  /* 0x0000000000027941 */ /* 0x000fea0003800200 */
.L_x_17:
[----:B------:R-:W-:Y:S05]  /*0e00*/  @P0 BRA `(.L_x_20) ;  /* 0xfffffff400f80947 */ /* 0x000fea000383ffff */
.L_x_7:
[----:B------:R-:W-:Y:S05]  /*0e10*/  BSYNC.RECONVERGENT B1 ;  /* 0x0000000000017941 */ /* 0x000fea0003800200 */
.L_x_6:
[----:B------:R-:W-:-:S04]  /*0e20*/  ISETP.NE.U32.AND P0, PT, R17, RZ, PT ;  /* 0x000000ff1100720c */ /* 0x000fc80003f05070 */
[----:B------:R-:W-:-:S13]  /*0e30*/  ISETP.NE.AND.EX P0, PT, R15, RZ, PT, P0 ;  /* 0x000000ff0f00720c */ /* 0x000fda0003f05300 */
[----:B------:R-:W-:Y:S05]  /*0e40*/  @!P0 BRA `(.L_x_2) ;  /* 0x0000000000908947 */ /* 0x000fea0003800000 */
.L_x_24:
[----:B------:R-:W-:Y:S01]  /*0e50*/  IMAD R7, R7, UR40, RZ ;  /* 0x0000002807077c24 */ /* 0x000fe2000f8e02ff */
[----:B------:R-:W-:Y:S01]  /*0e60*/  IADD3 R17, P0, PT, R17, -0x1, RZ ;  /* 0xffffffff11117810 */ /* 0x000fe20007f1e0ff */
[C---:B------:R-:W-:Y:S01]  /*0e70*/  IMAD.WIDE.U32 R4, R6.reuse, UR40, RZ ;  /* 0x0000002806047c25 */ /* 0x040fe2000f8e00ff */
        /* <DEDUP_REMOVED lines=15> */
[----:B--2---:R-:W-:-:S05]  /*0f70*/  IADD3 R5, PT, PT, RZ, -R7, RZ ;  /* 0x80000007ff057210 */ /* 0x004fca0007ffe0ff */
[----:B------:R-:W-:-:S04]  /*0f80*/  IMAD R5, R5, UR43, RZ ;  /* 0x0000002b05057c24 */ /* 0x000fc8000f8e02ff */
[----:B------:R-:W-:-:S04]  /*0f90*/  IMAD.HI.U32 R5, R7, R5, R6 ;  /* 0x0000000507057227 */ /* 0x000fc800078e0006 */
[----:B------:R-:W-:Y:S02]  /*0fa0*/  IMAD.MOV.U32 R7, RZ, RZ, RZ ;  /* 0x000000ffff077224 */ /* 0x000fe400078e00ff */
[----:B------:R-:W-:-:S04]  /*0fb0*/  IMAD.HI.U32 R5, R5, R4, RZ ;  /* 0x0000000405057227 */ /* 0x000fc800078e00ff */
[----:B------:R-:W-:-:S04]  /*0fc0*/  IMAD.MOV R5, RZ, RZ, -R5 ;  /* 0x000000ffff057224 */ /* 0x000fc800078e0a05 */
[----:B------:R-:W-:-:S05]  /*0fd0*/  IMAD R6, R5, UR43, R4 ;  /* 0x0000002b05067c24 */ /* 0x000fca000f8e0204 */
[----:B------:R-:W-:-:S13]  /*0fe0*/  ISETP.GE.U32.AND P1, PT, R6, UR43, PT ;  /* 0x0000002b06007c0c */ /* 0x000fda000bf26070 */
[----:B------:R-:W-:-:S05]  /*0ff0*/  @P1 VIADD R6, R6, -UR43 ;  /* 0x8000002b06061c36 */ /* 0x000fca0008000000 */
[----:B------:R-:W-:-:S13]  /*1000*/  ISETP.GE.U32.AND P1, PT, R6, UR43, PT ;  /* 0x0000002b06007c0c */ /* 0x000fda000bf26070 */
[----:B------:R-:W-:Y:S02]  /*1010*/  @P1 IADD3 R6, PT, PT, R6, -UR43, RZ ;  /* 0x8000002b06061c10 */ /* 0x000fe4000fffe0ff */
[----:B------:R-:W-:Y:S01]  /*1020*/  @!P2 LOP3.LUT R6, RZ, UR43, RZ, 0x33, !PT ;  /* 0x0000002bff06ac12 */ /* 0x000fe2000f8e33ff */
[----:B------:R-:W-:Y:S06]  /*1030*/  BRA `(.L_x_23) ;  /* 0x00000000000c7947 */ /* 0x000fec0003800000 */
.L_x_22:
[----:B------:R-:W-:Y:S01]  /*1040*/  IMAD.MOV.U32 R16, RZ, RZ, R4 ;  /* 0x000000ffff107224 */ /* 0x000fe200078e0004 */
[----:B------:R-:W-:-:S07]  /*1050*/  MOV R14, 0x1070 ;  /* 0x00001070000e7802 */ /* 0x000fce0000000f00 */
[----:B01----:R-:W-:Y:S05]  /*1060*/  CALL.REL.NOINC `($__internal_1_$__cuda_sm20_rem_s64) ;  /* 0x0000000400647944 */ /* 0x003fea0003c00000 */
.L_x_23:
[----:B------:R-:W-:Y:S05]  /*1070*/  BSYNC.RECONVERGENT B1 ;  /* 0x0000000000017941 */ /* 0x000fea0003800200 */
.L_x_21:
[----:B------:R-:W-:Y:S05]  /*1080*/  @P0 BRA `(.L_x_24) ;  /* 0xfffffffc00700947 */ /* 0x000fea000383ffff */
.L_x_2:
[----:B------:R-:W-:Y:S05]  /*1090*/  BSYNC.RECONVERGENT B0 ;  /* 0x0000000000007941 */ /* 0x000fea0003800200 */
.L_x_1:
[----:B------:R-:W2:Y:S01]  /*10a0*/  LDCU.64 UR4, c[0x0][0x388] ;  /* 0x00007100ff0477ac */ /* 0x000ea20008000a00 */
[----:B0-----:R-:W0:Y:S01]  /*10b0*/  LDC.64 R8, c[0x0][0x358] ;  /* 0x0000d600ff087b82 */ /* 0x001e220000000a00 */
[----:B--2---:R-:W-:-:S04]  /*10c0*/  ISETP.GE.U32.AND P0, PT, R3, UR4, PT ;  /* 0x0000000403007c0c */ /* 0x004fc8000bf06070 */
[----:B------:R-:W-:-:S13]  /*10d0*/  ISETP.GE.AND.EX P0, PT, R0, UR5, PT, P0 ;  /* 0x0000000500007c0c */ /* 0x000fda000bf06300 */
[----:B------:R-:W2:Y:S01]  /*10e0*/  @!P0 LDC.64 R4, c[0x0][0x398] ;  /* 0x0000e600ff048b82 */ /* 0x000ea20000000a00 */
[----:B0-----:R-:W-:Y:S02]  /*10f0*/  @!P0 R2UR UR4, R8 ;  /* 0x00000000080482ca */ /* 0x001fe400000e0000 */
[----:B------:R-:W-:Y:S02]  /*1100*/  @!P0 R2UR UR5, R9 ;  /* 0x00000000090582ca */ /* 0x000fe400000e0000 */
[----:B--2---:R-:W-:-:S04]  /*1110*/  @!P0 LEA R4, P1, R3, R4, 0x3 ;  /* 0x0000000403048211 */ /* 0x004fc800078218ff */
[----:B------:R-:W-:-:S07]  /*1120*/  @!P0 LEA.HI.X R5, R3, R5, R0, 0x3, P1 ;  /* 0x0000000503058211 */ /* 0x000fce00008f1c00 */
[----:B------:R0:W-:Y:S01]  /*1130*/  @!P0 STG.E.64 desc[UR4][R4.64], R6 ;  /* 0x0000000604008986 */ /* 0x0001e2000c101b04 */
[----:B------:R-:W-:Y:S05]  /*1140*/  @!P0 EXIT ;  /* 0x000000000000894d */ /* 0x000fea0003800000 */
[----:B------:R-:W1:Y:S01]  /*1150*/  LDCU.64 UR4, c[0x0][0x398] ;  /* 0x00007300ff0477ac */ /* 0x000e620008000a00 */
[----:B------:R-:W-:Y:S02]  /*1160*/  R2UR UR6, R8 ;  /* 0x00000000080672ca */ /* 0x000fe400000e0000 */
[----:B------:R-:W-:Y:S02]  /*1170*/  R2UR UR7, R9 ;  /* 0x00000000090772ca */ /* 0x000fe400000e0000 */
[----:B-1----:R-:W-:-:S04]  /*1180*/  LEA R2, P0, R3, UR4, 0x3 ;  /* 0x0000000403027c11 */ /* 0x002fc8000f8018ff */
[----:B------:R-:W-:-:S07]  /*1190*/  LEA.HI.X R3, R3, UR5, R0, 0x3, P0 ;  /* 0x0000000503037c11 */ /* 0x000fce00080f1c00 */
[----:B------:R-:W-:Y:S01]  /*11a0*/  STG.E.64 desc[UR6][R2.64], RZ ;  /* 0x000000ff02007986 */ /* 0x000fe2000c101b06 */
[----:B------:R-:W-:Y:S05]  /*11b0*/  EXIT ;  /* 0x000000000000794d */ /* 0x000fea0003800000 */
        .weak           $__internal_0_$__cuda_sm20_div_u64
        .type           $__internal_0_$__cuda_sm20_div_u64,@function
        .size           $__internal_0_$__cuda_sm20_div_u64,($__internal_1_$__cuda_sm20_rem_s64 - $__internal_0_$__cuda_sm20_div_u64)
$__internal_0_$__cuda_sm20_div_u64:
[----:B------:R-:W-:-:S06]  /*11c0*/  IMAD.MOV.U32 R9, RZ, RZ, R5 ;  /* 0x000000ffff097224 */ /* 0x000fcc00078e0005 */
[----:B------:R-:W0:Y:S08]  /*11d0*/  I2F.U64.RP R9, R8 ;  /* 0x0000000800097312 */ /* 0x000e300000309000 */
[----:B0-----:R-:W0:Y:S02]  /*11e0*/  MUFU.RCP R10, R9 ;  /* 0x00000009000a7308 */ /* 0x001e240000001000 */
[----:B0-----:R-:W-:-:S06]  /*11f0*/  IADD3 R10, PT, PT, R10, 0x1ffffffe, RZ ;  /* 0x1ffffffe0a0a7810 */ /* 0x001fcc0007ffe0ff */
[----:B------:R-:W0:Y:S02]  /*1200*/  F2I.U64.TRUNC R10, R10 ;  /* 0x0000000a000a7311 */ /* 0x000e24000020d800 */
[----:B0-----:R-:W-:-:S04]  /*1210*/  IMAD.WIDE.U32 R12, R10, R8, RZ ;  /* 0x000000080a0c7225 */ /* 0x001fc800078e00ff */
[----:B------:R-:W-:Y:S01]  /*1220*/  IMAD R13, R10, R5, R13 ;  /* 0x000000050a0d7224 */ /* 0x000fe200078e020d */
[----:B------:R-:W-:-:S03]  /*1230*/  IADD3 R15, P0, PT, RZ, -R12, RZ ;  /* 0x8000000cff0f7210 */ /* 0x000fc60007f1e0ff */
[----:B------:R-:W-:Y:S02]  /*1240*/  IMAD R13, R11, R8, R13 ;  /* 0x000000080b0d7224 */ /* 0x000fe400078e020d */
[----:B------:R-:W-:-:S04]  /*1250*/  IMAD.HI.U32 R12, R10, R15, RZ ;  /* 0x0000000f0a0c7227 */ /* 0x000fc800078e00ff */
[----:B------:R-:W-:Y:S02]  /*1260*/  IMAD.X R17, RZ, RZ, ~R13, P0 ;  /* 0x000000ffff117224 */ /* 0x000fe400000e0e0d */
[----:B------:R-:W-:Y:S02]  /*1270*/  IMAD.MOV.U32 R13, RZ, RZ, R10 ;  /* 0x000000ffff0d7224 */ /* 0x000fe400078e000a */
[-C--:B------:R-:W-:Y:S02]  /*1280*/  IMAD R19, R11, R17.reuse, RZ ;  /* 0x000000110b137224 */ /* 0x080fe400078e02ff */
[----:B------:R-:W-:-:S04]  /*1290*/  IMAD.WIDE.U32 R12, P0, R10, R17, R12 ;  /* 0x000000110a0c7225 */ /* 0x000fc8000780000c */
[----:B------:R-:W-:-:S04]  /*12a0*/  IMAD.HI.U32 R9, R11, R17, RZ ;  /* 0x000000110b097227 */ /* 0x000fc800078e00ff */
[----:B------:R-:W-:-:S04]  /*12b0*/  IMAD.HI.U32 R12, P1, R11, R15, R12 ;  /* 0x0000000f0b0c7227 */ /* 0x000fc8000782000c */
[----:B------:R-:W-:Y:S01]  /*12c0*/  IMAD.X R9, R9, 0x1, R11, P0 ;  /* 0x0000000109097824 */ /* 0x000fe200000e060b */
[----:B------:R-:W-:-:S04]  /*12d0*/  IADD3 R13, P2, PT, R19, R12, RZ ;  /* 0x0000000c130d7210 */ /* 0x000fc80007f5e0ff */
[----:B------:R-:W-:Y:S01]  /*12e0*/  IADD3.X R9, PT, PT, RZ, RZ, R9, P2, P1 ;  /* 0x000000ffff097210 */ /* 0x000fe200017e2409 */
[----:B------:R-:W-:-:S04]  /*12f0*/  IMAD.WIDE.U32 R10, R13, R8, RZ ;  /* 0x000000080d0a7225 */ /* 0x000fc800078e00ff */
[----:B------:R-:W-:Y:S01]  /*1300*/  IMAD R11, R13, R5, R11 ;  /* 0x000000050d0b7224 */ /* 0x000fe200078e020b */
[----:B------:R-:W-:-:S03]  /*1310*/  IADD3 R15, P0, PT, RZ, -R10, RZ ;  /* 0x8000000aff0f7210 */ /* 0x000fc60007f1e0ff */
[----:B------:R-:W-:Y:S02]  /*1320*/  IMAD R11, R9, R8, R11 ;  /* 0x00000008090b7224 */ /* 0x000fe400078e020b */
[----:B------:R-:W-:-:S03]  /*1330*/  IMAD.HI.U32 R12, R13, R15, RZ ;  /* 0x0000000f0d0c7227 */ /* 0x000fc600078e00ff */
[----:B------:R-:W-:Y:S01]  /*1340*/  IADD3.X R10, PT, PT, RZ, ~R11, RZ, P0, !PT ;  /* 0x8000000bff0a7210 */ /* 0x000fe200007fe4ff */
[----:B------:R-:W-:-:S04]  /*1350*/  IMAD.MOV.U32 R11, RZ, RZ, RZ ;  /* 0x000000ffff0b7224 */ /* 0x000fc800078e00ff */
[----:B------:R-:W-:-:S04]  /*1360*/  IMAD.WIDE.U32 R12, P0, R13, R10, R12 ;  /* 0x0000000a0d0c7225 */ /* 0x000fc8000780000c */
[C---:B------:R-:W-:Y:S02]  /*1370*/  IMAD R14, R9.reuse, R10, RZ ;  /* 0x0000000a090e7224 */ /* 0x040fe400078e02ff */
[----:B------:R-:W-:-:S04]  /*1380*/  IMAD.HI.U32 R13, P1, R9, R15, R12 ;  /* 0x0000000f090d7227 */ /* 0x000fc8000782000c */
[----:B------:R-:W-:Y:S01]  /*1390*/  IMAD.HI.U32 R10, R9, R10, RZ ;  /* 0x0000000a090a7227 */ /* 0x000fe200078e00ff */
[----:B------:R-:W-:-:S03]  /*13a0*/  IADD3 R13, P2, PT, R14, R13, RZ ;  /* 0x0000000d0e0d7210 */ /* 0x000fc60007f5e0ff */
[----:B------:R-:W-:Y:S02]  /*13b0*/  IMAD.X R9, R10, 0x1, R9, P0 ;  /* 0x000000010a097824 */ /* 0x000fe400000e0609 */
[----:B------:R-:W-:-:S03]  /*13c0*/  IMAD.HI.U32 R10, R13, R7, RZ ;  /* 0x000000070d0a7227 */ /* 0x000fc600078e00ff */
[----:B------:R-:W-:Y:S01]  /*13d0*/  IADD3.X R9, PT, PT, RZ, RZ, R9, P2, P1 ;  /* 0x000000ffff097210 */ /* 0x000fe200017e2409 */
[----:B------:R-:W-:-:S04]  /*13e0*/  IMAD.WIDE.U32 R10, R13, R2, R10 ;  /* 0x000000020d0a7225 */ /* 0x000fc800078e000a */
[C---:B------:R-:W-:Y:S02]  /*13f0*/  IMAD R13, R9.reuse, R2, RZ ;  /* 0x00000002090d7224 */ /* 0x040fe400078e02ff */
[----:B------:R-:W-:-:S04]  /*1400*/  IMAD.HI.U32 R10, P0, R9, R7, R10 ;  /* 0x00000007090a7227 */ /* 0x000fc8000780000a */
[----:B------:R-:W-:Y:S01]  /*1410*/  IMAD.HI.U32 R9, R9, R2, RZ ;  /* 0x0000000209097227 */ /* 0x000fe200078e00ff */
[----:B------:R-:W-:-:S03]  /*1420*/  IADD3 R13, P1, PT, R13, R10, RZ ;  /* 0x0000000a0d0d7210 */ /* 0x000fc60007f3e0ff */
[----:B------:R-:W-:Y:S02]  /*1430*/  IMAD.X R9, RZ, RZ, R9, P0 ;  /* 0x000000ffff097224 */ /* 0x000fe400000e0609 */
[----:B------:R-:W-:-:S03]  /*1440*/  IMAD.WIDE.U32 R10, R13, R8, RZ ;  /* 0x000000080d0a7225 */ /* 0x000fc600078e00ff */
[----:B------:R-:W-:Y:S01]  /*1450*/  IADD3.X R9, PT, PT, RZ, R9, RZ, P1, !PT ;  /* 0x00000009ff097210 */ /* 0x000fe20000ffe4ff */
[----:B------:R-:W-:Y:S01]  /*1460*/  IMAD R11, R13, R5, R11 ;  /* 0x000000050d0b7224 */ /* 0x000fe200078e020b */
[----:B------:R-:W-:-:S03]  /*1470*/  IADD3 R15, P1, PT, -R10, R7, RZ ;  /* 0x000000070a0f7210 */ /* 0x000fc60007f3e1ff */
[-C--:B------:R-:W-:Y:S01]  /*1480*/  IMAD R11, R9, R8.reuse, R11 ;  /* 0x00000008090b7224 */ /* 0x080fe200078e020b */
[----:B------:R-:W-:-:S03]  /*1490*/  ISETP.GE.U32.AND P0, PT, R15, R8, PT ;  /* 0x000000080f00720c */ /* 0x000fc60003f06070 */
[----:B------:R-:W-:Y:S01]  /*14a0*/  IMAD.X R14, R2, 0x1, ~R11, P1 ;  /* 0x00000001020e7824 */ /* 0x000fe200008e0e0b */
[----:B------:R-:W-:Y:S02]  /*14b0*/  IADD3 R7, P1, PT, -R8, R15, RZ ;  /* 0x0000000f08077210 */ /* 0x000fe40007f3e1ff */
[----:B------:R-:W-:Y:S02]  /*14c0*/  IADD3 R2, P2, PT, R13, 0x1, RZ ;  /* 0x000000010d027810 */ /* 0x000fe40007f5e0ff */
[C---:B------:R-:W-:Y:S01]  /*14d0*/  ISETP.GE.U32.AND.EX P0, PT, R14.reuse, R5, PT, P0 ;  /* 0x000000050e00720c */ /* 0x040fe20003f06100 */
[----:B------:R-:W-:Y:S01]  /*14e0*/  IMAD.X R12, R14, 0x1, ~R5, P1 ;  /* 0x000000010e0c7824 */ /* 0x000fe200008e0e05 */
[----:B------:R-:W-:Y:S01]  /*14f0*/  ISETP.NE.U32.AND P1, PT, R8, RZ, PT ;  /* 0x000000ff0800720c */ /* 0x000fe20003f25070 */
[----:B------:R-:W-:Y:S01]  /*1500*/  IMAD.X R10, RZ, RZ, R9, P2 ;  /* 0x000000ffff0a7224 */ /* 0x000fe200010e0609 */
[----:B------:R-:W-:Y:S02]  /*1510*/  SEL R7, R7, R15, P0 ;  /* 0x0000000f07077207 */ /* 0x000fe40000000000 */
[----:B------:R-:W-:-:S02]  /*1520*/  SEL R13, R2, R13, P0 ;  /* 0x0000000d020d7207 */ /* 0x000fc40000000000 */
[----:B------:R-:W-:Y:S02]  /*1530*/  SEL R12, R12, R14, P0 ;  /* 0x0000000e0c0c7207 */ /* 0x000fe40000000000 */
[----:B------:R-:W-:Y:S02]  /*1540*/  SEL R10, R10, R9, P0 ;  /* 0x000000090a0a7207 */ /* 0x000fe40000000000 */
[----:B------:R-:W-:Y:S02]  /*1550*/  ISETP.GE.U32.AND P0, PT, R7, R8, PT ;  /* 0x000000080700720c */ /* 0x000fe40003f06070 */
[----:B------:R-:W-:Y:S02]  /*1560*/  IADD3 R2, P2, PT, R13, 0x1, RZ ;  /* 0x000000010d027810 */ /* 0x000fe40007f5e0ff */
[----:B------:R-:W-:Y:S02]  /*1570*/  ISETP.GE.U32.AND.EX P0, PT, R12, R5, PT, P0 ;  /* 0x000000050c00720c */ /* 0x000fe40003f06100 */
[----:B------:R-:W-:-:S02]  /*1580*/  IADD3.X R7, PT, PT, RZ, R10, RZ, P2, !PT ;  /* 0x0000000aff077210 */ /* 0x000fc400017fe4ff */
[----:B------:R-:W-:Y:S02]  /*1590*/  ISETP.NE.AND.EX P1, PT, R5, RZ, PT, P1 ;  /* 0x000000ff0500720c */ /* 0x000fe40003f25310 */
[----:B------:R-:W-:Y:S01]  /*15a0*/  SEL R5, R7, R10, P0 ;  /* 0x0000000a07057207 */ /* 0x000fe20000000000 */
[----:B------:R-:W-:Y:S01]  /*15b0*/  IMAD.MOV.U32 R7, RZ, RZ, 0x0 ;  /* 0x00000000ff077424 */ /* 0x000fe200078e00ff */
[----:B------:R-:W-:Y:S02]  /*15c0*/  SEL R2, R2, R13, P0 ;  /* 0x0000000d02027207 */ /* 0x000fe40000000000 */
[----:B------:R-:W-:Y:S02]  /*15d0*/  SEL R5, R5, 0xffffffff, P1 ;  /* 0xffffffff05057807 */ /* 0x000fe40000800000 */
[----:B------:R-:W-:Y:S01]  /*15e0*/  SEL R2, R2, 0xffffffff, P1 ;  /* 0xffffffff02027807 */ /* 0x000fe20000800000 */
[----:B------:R-:W-:Y:S06]  /*15f0*/  RET.REL.NODEC R6 `(_Z10rsa_modExpxxxPx) ;  /* 0xffffffe806807950 */ /* 0x000fec0003c3ffff */
        .weak           $__internal_1_$__cuda_sm20_rem_s64
        .type           $__internal_1_$__cuda_sm20_rem_s64,@function
        .size           $__internal_1_$__cuda_sm20_rem_s64,(.L_x_27 - $__internal_1_$__cuda_sm20_rem_s64)
$__internal_1_$__cuda_sm20_rem_s64:
[----:B------:R-:W-:Y:S02]  /*1600*/  IADD3 R5, P2, PT, RZ, -R8, RZ ;  /* 0x80000008ff057210 */ /* 0x000fe40007f5e0ff */
[----:B------:R-:W-:-:S03]  /*1610*/  ISETP.GE.AND P1, PT, R2, RZ, PT ;  /* 0x000000ff0200720c */ /* 0x000fc60003f26270 */
[----:B------:R-:W-:Y:S01]  /*1620*/  IMAD.X R7, RZ, RZ, ~R2, P2 ;  /* 0x000000ffff077224 */ /* 0x000fe200010e0e02 */
[----:B------:R-:W-:-:S04]  /*1630*/  SEL R4, R5, R8, !P1 ;  /* 0x0000000805047207 */ /* 0x000fc80004800000 */
[----:B------:R-:W-:-:S04]  /*1640*/  SEL R5, R7, R2, !P1 ;  /* 0x0000000207057207 */ /* 0x000fc80004800000 */
[----:B------:R-:W0:Y:S08]  /*1650*/  I2F.U64.RP R18, R4 ;  /* 0x0000000400127312 */ /* 0x000e300000309000 */
[----:B0-----:R-:W0:Y:S02]  /*1660*/  MUFU.RCP R18, R18 ;  /* 0x0000001200127308 */ /* 0x001e240000001000 */
[----:B0-----:R-:W-:-:S06]  /*1670*/  VIADD R6, R18, 0x1ffffffe ;  /* 0x1ffffffe12067836 */ /* 0x001fcc0000000000 */
[----:B------:R-:W0:Y:S02]  /*1680*/  F2I.U64.TRUNC R6, R6 ;  /* 0x0000000600067311 */ /* 0x000e24000020d800 */
[----:B0-----:R-:W-:-:S04]  /*1690*/  IMAD.WIDE.U32 R10, R6, R4, RZ ;  /* 0x00000004060a7225 */ /* 0x001fc800078e00ff */
[----:B------:R-:W-:Y:S01]  /*16a0*/  IMAD R11, R6, R5, R11 ;  /* 0x00000005060b7224 */ /* 0x000fe200078e020b */
[----:B------:R-:W-:-:S03]  /*16b0*/  IADD3 R19, P1, PT, RZ, -R10, RZ ;  /* 0x8000000aff137210 */ /* 0x000fc60007f3e0ff */
[----:B------:R-:W-:Y:S02]  /*16c0*/  IMAD R11, R7, R4, R11 ;  /* 0x00000004070b7224 */ /* 0x000fe400078e020b */
[----:B------:R-:W-:-:S03]  /*16d0*/  IMAD.HI.U32 R10, R6, R19, RZ ;  /* 0x00000013060a7227 */ /* 0x000fc600078e00ff */
[----:B------:R-:W-:Y:S01]  /*16e0*/  IADD3.X R21, PT, PT, RZ, ~R11, RZ, P1, !PT ;  /* 0x8000000bff157210 */ /* 0x000fe20000ffe4ff */
[----:B------:R-:W-:-:S04]  /*16f0*/  IMAD.MOV.U32 R11, RZ, RZ, R6 ;  /* 0x000000ffff0b7224 */ /* 0x000fc800078e0006 */
[----:B------:R-:W-:-:S04]  /*1700*/  IMAD.WIDE.U32 R10, P1, R6, R21, R10 ;  /* 0x00000015060a7225 */ /* 0x000fc8000782000a */
[C---:B------:R-:W-:Y:S02]  /*1710*/  IMAD R23, R7.reuse, R21, RZ ;  /* 0x0000001507177224 */ /* 0x040fe400078e02ff */
[----:B------:R-:W-:-:S04]  /*1720*/  IMAD.HI.U32 R10, P2, R7, R19, R10 ;  /* 0x00000013070a7227 */ /* 0x000fc8000784000a */
[----:B------:R-:W-:Y:S01]  /*1730*/  IMAD.HI.U32 R19, R7, R21, RZ ;  /* 0x0000001507137227 */ /* 0x000fe200078e00ff */
[----:B------:R-:W-:-:S03]  /*1740*/  IADD3 R11, P3, PT, R23, R10, RZ ;  /* 0x0000000a170b7210 */ /* 0x000fc60007f7e0ff */
[----:B------:R-:W-:Y:S02]  /*1750*/  IMAD.X R19, R19, 0x1, R7, P1 ;  /* 0x0000000113137824 */ /* 0x000fe400008e0607 */
[----:B------:R-:W-:-:S03]  /*1760*/  IMAD.WIDE.U32 R6, R11, R4, RZ ;  /* 0x000000040b067225 */ /* 0x000fc600078e00ff */
[----:B------:R-:W-:Y:S01]  /*1770*/  IADD3.X R19, PT, PT, RZ, RZ, R19, P3, P2 ;  /* 0x000000ffff137210 */ /* 0x000fe20001fe4413 */
[----:B------:R-:W-:Y:S01]  /*1780*/  IMAD R7, R11, R5, R7 ;  /* 0x000000050b077224 */ /* 0x000fe200078e0207 */
[----:B------:R-:W-:Y:S02]  /*1790*/  IADD3 R21, P1, PT, RZ, -R6, RZ ;  /* 0x80000006ff157210 */ /* 0x000fe40007f3e0ff */
[----:B------:R-:W-:Y:S01]  /*17a0*/  ISETP.GE.AND P2, PT, R13, RZ, PT ;  /* 0x000000ff0d00720c */ /* 0x000fe20003f46270 */
[----:B------:R-:W-:Y:S02]  /*17b0*/  IMAD R7, R19, R4, R7 ;  /* 0x0000000413077224 */ /* 0x000fe400078e0207 */
[----:B------:R-:W-:-:S04]  /*17c0*/  IMAD.HI.U32 R10, R11, R21, RZ ;  /* 0x000000150b0a7227 */ /* 0x000fc800078e00ff */
[----:B------:R-:W-:Y:S01]  /*17d0*/  IMAD.X R6, RZ, RZ, ~R7, P1 ;  /* 0x000000ffff067224 */ /* 0x000fe200008e0e07 */
[----:B------:R-:W-:-:S03]  /*17e0*/  IADD3 R7, P5, PT, RZ, -R16, RZ ;  /* 0x80000010ff077210 */ /* 0x000fc60007fbe0ff */
[----:B------:R-:W-:-:S04]  /*17f0*/  IMAD.WIDE.U32 R10, P1, R11, R6, R10 ;  /* 0x000000060b0a7225 */ /* 0x000fc8000782000a */
[----:B------:R-:W-:Y:S01]  /*1800*/  IMAD.HI.U32 R10, P3, R19, R21, R10 ;  /* 0x00000015130a7227 */ /* 0x000fe2000786000a */
[----:B------:R-:W-:Y:S02]  /*1810*/  SEL R11, R7, R16, !P2 ;  /* 0x00000010070b7207 */ /* 0x000fe40005000000 */
[-C--:B------:R-:W-:Y:S01]  /*1820*/  IADD3.X R16, PT, PT, RZ, ~R13.reuse, RZ, P5, !PT ;  /* 0x8000000dff107210 */ /* 0x080fe20002ffe4ff */
[CC--:B------:R-:W-:Y:S02]  /*1830*/  IMAD R21, R19.reuse, R6.reuse, RZ ;  /* 0x0000000613157224 */ /* 0x0c0fe400078e02ff */
[----:B------:R-:W-:Y:S01]  /*1840*/  IMAD.HI.U32 R6, R19, R6, RZ ;  /* 0x0000000613067227 */ /* 0x000fe200078e00ff */
[----:B------:R-:W-:Y:S02]  /*1850*/  SEL R13, R16, R13, !P2 ;  /* 0x0000000d100d7207 */ /* 0x000fe40005000000 */
[----:B------:R-:W-:Y:S01]  /*1860*/  IADD3 R10, P4, PT, R21, R10, RZ ;  /* 0x0000000a150a7210 */ /* 0x000fe20007f9e0ff */
[----:B------:R-:W-:-:S02]  /*1870*/  IMAD.X R19, R6, 0x1, R19, P1 ;  /* 0x0000000106137824 */ /* 0x000fc400008e0613 */
[----:B------:R-:W-:Y:S02]  /*1880*/  IMAD.MOV.U32 R7, RZ, RZ, RZ ;  /* 0x000000ffff077224 */ /* 0x000fe400078e00ff */
[----:B------:R-:W-:Y:S01]  /*1890*/  IMAD.HI.U32 R6, R10, R11, RZ ;  /* 0x0000000b0a067227 */ /* 0x000fe200078e00ff */
[----:B------:R-:W-:-:S03]  /*18a0*/  IADD3.X R16, PT, PT, RZ, RZ, R19, P4, P3 ;  /* 0x000000ffff107210 */ /* 0x000fc600027e6413 */
        /* <DEDUP_REMOVED lines=13> */
[----:B------:R-:W-:-:S04]  /*1980*/  IADD3 R11, P3, PT, R7, -R4, RZ ;  /* 0x80000004070b7210 */ /* 0x000fc80007f7e0ff */
[C---:B------:R-:W-:Y:S01]  /*1990*/  ISETP.GE.U32.AND.EX P1, PT, R19.reuse, R5, PT, P1 ;  /* 0x000000051300720c */ /* 0x040fe20003f26110 */
[----:B------:R-:W-:-:S03]  /*19a0*/  IMAD.X R13, R19, 0x1, ~R5, P3 ;  /* 0x00000001130d7824 */ /* 0x000fc600018e0e05 */
[----:B------:R-:W-:Y:S02]  /*19b0*/  SEL R11, R11, R7, P1 ;  /* 0x000000070b0b7207 */ /* 0x000fe40000800000 */
[----:B------:R-:W-:Y:S02]  /*19c0*/  SEL R13, R13, R19, P1 ;  /* 0x000000130d0d7207 */ /* 0x000fe40000800000 */
[CC--:B------:R-:W-:Y:S02]  /*19d0*/  ISETP.GE.U32.AND P1, PT, R11.reuse, R4.reuse, PT ;  /* 0x000000040b00720c */ /* 0x0c0fe40003f26070 */
[----:B------:R-:W-:Y:S02]  /*19e0*/  IADD3 R6, P3, PT, R11, -R4, RZ ;  /* 0x800000040b067210 */ /* 0x000fe40007f7e0ff */
[----:B------:R-:W-:-:S03]  /*19f0*/  ISETP.GE.U32.AND.EX P1, PT, R13, R5, PT, P1 ;  /* 0x000000050d00720c */ /* 0x000fc60003f26110 */
[----:B------:R-:W-:Y:S01]  /*1a00*/  IMAD.X R7, R13, 0x1, ~R5, P3 ;  /* 0x000000010d077824 */ /* 0x000fe200018e0e05 */
[----:B------:R-:W-:-:S04]  /*1a10*/  SEL R6, R6, R11, P1 ;  /* 0x0000000b06067207 */ /* 0x000fc80000800000 */
[----:B------:R-:W-:Y:S02]  /*1a20*/  SEL R7, R7, R13, P1 ;  /* 0x0000000d07077207 */ /* 0x000fe40000800000 */
[-C--:B------:R-:W-:Y:S02]  /*1a30*/  IADD3 R5, P3, PT, RZ, -R6.reuse, RZ ;  /* 0x80000006ff057210 */ /* 0x080fe40007f7e0ff */
[----:B------:R-:W-:Y:S02]  /*1a40*/  ISETP.NE.U32.AND P1, PT, R8, RZ, PT ;  /* 0x000000ff0800720c */ /* 0x000fe40003f25070 */
[-C--:B------:R-:W-:Y:S02]  /*1a50*/  IADD3.X R4, PT, PT, RZ, ~R7.reuse, RZ, P3, !PT ;  /* 0x80000007ff047210 */ /* 0x080fe40001ffe4ff */
[----:B------:R-:W-:Y:S01]  /*1a60*/  SEL R6, R5, R6, !P2 ;  /* 0x0000000605067207 */ /* 0x000fe20005000000 */
[----:B------:R-:W-:Y:S01]  /*1a70*/  IMAD.MOV.U32 R5, RZ, RZ, 0x0 ;  /* 0x00000000ff057424 */ /* 0x000fe200078e00ff */
[----:B------:R-:W-:Y:S01]  /*1a80*/  SEL R7, R4, R7, !P2 ;  /* 0x0000000704077207 */ /* 0x000fe20005000000 */
[----:B------:R-:W-:Y:S01]  /*1a90*/  IMAD.MOV.U32 R4, RZ, RZ, R14 ;  /* 0x000000ffff047224 */ /* 0x000fe200078e000e */
[----:B------:R-:W-:-:S04]  /*1aa0*/  ISETP.NE.AND.EX P1, PT, R2, RZ, PT, P1 ;  /* 0x000000ff0200720c */ /* 0x000fc80003f25310 */
[----:B------:R-:W-:Y:S02]  /*1ab0*/  SEL R6, R6, 0xffffffff, P1 ;  /* 0xffffffff06067807 */ /* 0x000fe40000800000 */
[----:B------:R-:W-:Y:S01]  /*1ac0*/  SEL R7, R7, 0xffffffff, P1 ;  /* 0xffffffff07077807 */ /* 0x000fe20000800000 */
[----:B------:R-:W-:Y:S06]  /*1ad0*/  RET.REL.NODEC R4 `(_Z10rsa_modExpxxxPx) ;  /* 0xffffffe404487950 */ /* 0x000fec0003c3ffff */
.L_x_25:
[----:B------:R-:W-:-:S00]  /*1ae0*/  BRA `(.L_x_25) ;  /* 0xfffffffc00fc7947 */ /* 0x000fc0000383ffff */
[----:B------:R-:W-:-:S00]  /*1af0*/  NOP ;  /* 0x0000000000007918 */ /* 0x000fc00000000000 */
        /* <DEDUP_REMOVED lines=8> */
.L_x_27:


//--------------------- .nv.global.init           --------------------------
	.section	.nv.global.init,"aw",@progbits
.nv.global.init:
	.type		$str,@object
	.size		$str,(.L_0 - $str)
$str:
        /*0000*/ 	.byte	0x65, 0x72, 0x72, 0x6f, 0x72, 0x20, 0x61, 0x72, 0x67, 0x75, 0x6d, 0x65, 0x6e, 0x74, 0x73, 0x2e
        /*0010*/ 	.byte	0x0a, 0x00
.L_0:


//--------------------- .nv.shared.reserved.0     --------------------------
	.section	.nv.shared.reserved.0,"aw",@nobits
	.weak		__nv_reservedSMEM_offset_0_alias
	.size		__nv_reservedSMEM_offset_0_alias, 0, 64
	.other		__nv_reservedSMEM_offset_0_alias,@"STO_CUDA_RESERVED_SHARED STV_DEFAULT"
__nv_reservedSMEM_offset_0_alias:
	.zero		0
	.zero		64


//--------------------- .nv.constant0._Z10rsa_modExpxxxPx --------------------------
	.section	.nv.constant0._Z10rsa_modExpxxxPx,"a",@progbits
	.sectionflags	@""
	.align	4
.nv.constant0._Z10rsa_modExpxxxPx:
	.zero		928


//--------------------- SYMBOLS --------------------------

	.type		.nv.reservedSmem.offset0,@object
	.size		.nv.reservedSmem.offset0,0x4
	.type		vprintf,@function
